//
// Generated by NVIDIA NVVM Compiler
//
// Compiler Build ID: CL-36424714
// Cuda compilation tools, release 13.0, V13.0.88
// Based on NVVM 20.0.0
//

.version 9.0
.target sm_100
.address_size 64

	// .globl	_Z10checkIndexv
.extern .func  (.param .b32 func_retval0) vprintf
(
	.param .b64 vprintf_param_0,
	.param .b64 vprintf_param_1
)
;
.global .align 1 .b8 $str[92] = {84, 104, 114, 101, 97, 100, 73, 100, 120, 61, 40, 37, 100, 44, 32, 37, 100, 44, 32, 37, 100, 41, 44, 32, 98, 108, 111, 99, 107, 73, 100, 120, 61, 40, 37, 100, 44, 32, 37, 100, 44, 32, 37, 100, 41, 44, 32, 98, 108, 111, 99, 107, 68, 105, 109, 61, 40, 37, 100, 44, 32, 37, 100, 44, 32, 37, 100, 41, 44, 32, 103, 114, 105, 100, 68, 105, 109, 61, 40, 37, 100, 44, 32, 37, 100, 44, 32, 37, 100, 41, 10};

.visible .entry _Z10checkIndexv()
{
	.local .align 16 .b8 	__local_depot0[48];
	.reg .b64 	%SP;
	.reg .b64 	%SPL;
	.reg .b32 	%r<15>;
	.reg .b64 	%rd<5>;

	mov.u64 	%SPL, __local_depot0;
	cvta.local.u64 	%SP, %SPL;
	add.u64 	%rd1, %SP, 0;
	add.u64 	%rd2, %SPL, 0;
	mov.u32 	%r1, %tid.x;
	mov.u32 	%r2, %tid.y;
	mov.u32 	%r3, %tid.z;
	mov.u32 	%r4, %ctaid.x;
	mov.u32 	%r5, %ctaid.y;
	mov.u32 	%r6, %ctaid.z;
	mov.u32 	%r7, %ntid.x;
	mov.u32 	%r8, %ntid.y;
	mov.u32 	%r9, %ntid.z;
	mov.u32 	%r10, %nctaid.x;
	mov.u32 	%r11, %nctaid.y;
	mov.u32 	%r12, %nctaid.z;
	st.local.v4.u32 	[%rd2], {%r1, %r2, %r3, %r4};
	st.local.v4.u32 	[%rd2+16], {%r5, %r6, %r7, %r8};
	st.local.v4.u32 	[%rd2+32], {%r9, %r10, %r11, %r12};
	mov.u64 	%rd3, $str;
	cvta.global.u64 	%rd4, %rd3;
	{ // callseq 0, 0
	.param .b64 param0;
	st.param.b64 	[param0], %rd4;
	.param .b64 param1;
	st.param.b64 	[param1], %rd1;
	.param .b32 retval0;
	call.uni (retval0), 
	vprintf, 
	(
	param0, 
	param1
	);
	ld.param.b32 	%r13, [retval0];
	} // callseq 0
	ret;

}


// ===== COMPILED SASS (sm_100) =====

	.target	sm_100

	.elftype	@"ET_EXEC"


//--------------------- .note.nv.tkinfo           --------------------------
	.section	.note.nv.tkinfo,"",@"SHT_NOTE"
	.sectionflags	@"SHF_NOTE_NV_TKINFO"
	.tkinfo
        /*0018*/ 	.word	0x00000002
        /*0030*/ 	.string	""
        /*0030*/ 	.string	"ptxas"
        /*0030*/ 	.string	"Cuda compilation tools, release 13.0, V13.0.88"
        /*0030*/ 	.string	"Build cuda_13.0.r13.0/compiler.36424714_0"
        /*0030*/ 	.string	"-arch sm_100 -m 64 "



//--------------------- .note.nv.cuinfo           --------------------------
	.section	.note.nv.cuinfo,"",@"SHT_NOTE"
	.sectionflags	@"SHF_NOTE_NV_CUINFO"
        /*0018*/ 	.short	0x0002
        /*001a*/ 	.short	0x0064
        /*001c*/ 	.short	0x0082
	.zero		2


//--------------------- .nv.info                  --------------------------
	.section	.nv.info,"",@"SHT_CUDA_INFO"
	.align	4


	//----- nvinfo : EIATTR_REGCOUNT
	.align		4
        /*0000*/ 	.byte	0x04, 0x2f
        /*0002*/ 	.short	(.L_2 - .L_1)
	.align		4
.L_1:
        /*0004*/ 	.word	index@(_Z10checkIndexv)
        /*0008*/ 	.word	0x00000018


	//----- nvinfo : EIATTR_FRAME_SIZE
	.align		4
.L_2:
        /*000c*/ 	.byte	0x04, 0x11
        /*000e*/ 	.short	(.L_4 - .L_3)
	.align		4
.L_3:
        /*0010*/ 	.word	index@(_Z10checkIndexv)
        /*0014*/ 	.word	0x00000030


	//----- nvinfo : EIATTR_MIN_STACK_SIZE
	.align		4
.L_4:
        /*0018*/ 	.byte	0x04, 0x12
        /*001a*/ 	.short	(.L_6 - .L_5)
	.align		4
.L_5:
        /*001c*/ 	.word	index@(_Z10checkIndexv)
        /*0020*/ 	.word	0x00000030
.L_6:


//--------------------- .nv.compat                --------------------------
	.section	.nv.compat,"",@"SHT_CUDA_COMPAT_INFO"
	.align	4
        /*0000*/ 	.byte	0x02, 0x09, 0x00, 0x00, 0x02, 0x02, 0x01, 0x00, 0x02, 0x05, 0x05, 0x00, 0x03, 0x07, 0x01, 0x01
        /*0010*/ 	.byte	0x02, 0x03, 0x00, 0x00, 0x02, 0x06, 0x01, 0x00, 0x04, 0x0b, 0x08, 0x00, 0x09, 0x00, 0x00, 0x00
        /*0020*/ 	.byte	0x00, 0x00, 0x00, 0x00


//--------------------- .nv.info._Z10checkIndexv  --------------------------
	.section	.nv.info._Z10checkIndexv,"",@"SHT_CUDA_INFO"
	.sectionflags	@""
	.align	4


	//----- nvinfo : EIATTR_CUDA_API_VERSION
	.align		4
        /*0000*/ 	.byte	0x04, 0x37
        /*0002*/ 	.short	(.L_8 - .L_7)
.L_7:
        /*0004*/ 	.word	0x00000082


	//----- nvinfo : EIATTR_SPARSE_MMA_MASK
	.align		4
.L_8:
        /*0008*/ 	.byte	0x03, 0x50
        /*000a*/ 	.short	0x0000


	//----- nvinfo : EIATTR_MAXREG_COUNT
	.align		4
        /*000c*/ 	.byte	0x03, 0x1b
        /*000e*/ 	.short	0x00ff


	//----- nvinfo : EIATTR_EXTERNS
	.align		4
        /*0010*/ 	.byte	0x04, 0x0f
        /*0012*/ 	.short	(.L_10 - .L_9)


	//   ....[0]....
	.align		4
.L_9:
        /*0014*/ 	.word	index@(vprintf)


	//----- nvinfo : EIATTR_MERCURY_ISA_VERSION
	.align		4
.L_10:
        /*0018*/ 	.byte	0x03, 0x5f
        /*001a*/ 	.short	0x0101


	//----- nvinfo : EIATTR_VRC_CTA_INIT_COUNT
	.align		4
        /*001c*/ 	.byte	0x02, 0x4a
	.zero		1
	.zero		1


	//----- nvinfo : EIATTR_SYSCALL_OFFSETS
	.align		4
        /*0020*/ 	.byte	0x04, 0x46
        /*0022*/ 	.short	(.L_12 - .L_11)


	//   ....[0]....
.L_11:
        /*0024*/ 	.word	0x000001b0


	//----- nvinfo : EIATTR_EXIT_INSTR_OFFSETS
	.align		4
.L_12:
        /*0028*/ 	.byte	0x04, 0x1c
        /*002a*/ 	.short	(.L_14 - .L_13)


	//   ....[0]....
.L_13:
        /*002c*/ 	.word	0x000001c0


	//----- nvinfo : EIATTR_SW_WAR
	.align		4
.L_14:
        /*0030*/ 	.byte	0x04, 0x36
        /*0032*/ 	.short	(.L_16 - .L_15)
.L_15:
        /*0034*/ 	.word	0x00000008
.L_16:


//--------------------- .nv.callgraph             --------------------------
	.section	.nv.callgraph,"",@"SHT_CUDA_CALLGRAPH"
	.align	4
	.sectionentsize	8
	.align		4
        /*0000*/ 	.word	0x00000000
	.align		4
        /*0004*/ 	.word	0xffffffff
	.align		4
        /*0008*/ 	.word	index@(_Z10checkIndexv)
	.align		4
        /*000c*/ 	.word	index@(vprintf)
	.align		4
        /*0010*/ 	.word	0x00000000
	.align		4
        /*0014*/ 	.word	0xfffffffe
	.align		4
        /*0018*/ 	.word	0x00000000
	.align		4
        /*001c*/ 	.word	0xfffffffd
	.align		4
        /*0020*/ 	.word	0x00000000
	.align		4
        /*0024*/ 	.word	0xfffffffc


//--------------------- .nv.constant4             --------------------------
	.section	.nv.constant4,"a",@progbits
	.align	8
	.align		8
.nv.constant4:
        /*0000*/ 	.dword	vprintf
	.align		8
        /*0008*/ 	.dword	$str


//--------------------- .text._Z10checkIndexv     --------------------------
	.section	.text._Z10checkIndexv,"ax",@progbits
	.align	128
        .global         _Z10checkIndexv
        .type           _Z10checkIndexv,@function
        .size           _Z10checkIndexv,(.L_x_2 - _Z10checkIndexv)
        .other          _Z10checkIndexv,@"STO_CUDA_ENTRY STV_DEFAULT"
_Z10checkIndexv:
.text._Z10checkIndexv:
[----:B------:R-:W0:Y:S01]  /*0000*/  LDC R1, c[0x0][0x37c] ;  /* 0x0000df00ff017b82 */ /* 0x000e220000000800 */
[----:B------:R-:W1:Y:S01]  /*0010*/  S2R R8, SR_TID.X ;  /* 0x0000000000087919 */ /* 0x000e620000002100 */
[----:B------:R-:W2:Y:S06]  /*0020*/  LDCU UR5, c[0x0][0x2fc] ;  /* 0x00005f80ff0577ac */ /* 0x000eac0008000800 */
[----:B------:R-:W3:Y:S01]  /*0030*/  LDC R14, c[0x0][0x360] ;  /* 0x0000d800ff0e7b82 */ /* 0x000ee20000000800 */
[----:B0-----:R-:W-:Y:S01]  /*0040*/  VIADD R1, R1, 0xffffffd0 ;  /* 0xffffffd001017836 */ /* 0x001fe20000000000 */
[----:B------:R-:W1:Y:S01]  /*0050*/  S2R R9, SR_TID.Y ;  /* 0x0000000000097919 */ /* 0x000e620000002200 */
[----:B------:R-:W-:Y:S01]  /*0060*/  MOV R0, 0x0 ;  /* 0x0000000000007802 */ /* 0x000fe20000000f00 */
[----:B------:R-:W0:Y:S01]  /*0070*/  LDCU UR4, c[0x0][0x2f8] ;  /* 0x00005f00ff0477ac */ /* 0x000e220008000800 */
[----:B------:R-:W1:Y:S03]  /*0080*/  S2R R10, SR_TID.Z ;  /* 0x00000000000a7919 */ /* 0x000e660000002300 */
[----:B------:R-:W3:Y:S01]  /*0090*/  LDC R15, c[0x0][0x364] ;  /* 0x0000d900ff0f7b82 */ /* 0x000ee20000000800 */
[----:B------:R-:W4:Y:S01]  /*00a0*/  LDCU.64 UR6, c[0x4][0x8] ;  /* 0x01000100ff0677ac */ /* 0x000f220008000a00 */
[----:B------:R-:W1:Y:S01]  /*00b0*/  S2R R11, SR_CTAID.X ;  /* 0x00000000000b7919 */ /* 0x000e620000002500 */
[----:B------:R-:W3:Y:S05]  /*00c0*/  S2R R12, SR_CTAID.Y ;  /* 0x00000000000c7919 */ /* 0x000eea0000002600 */
[----:B------:R-:W5:Y:S01]  /*00d0*/  LDC R16, c[0x0][0x368] ;  /* 0x0000da00ff107b82 */ /* 0x000f620000000800 */
[----:B------:R-:W3:Y:S01]  /*00e0*/  S2R R13, SR_CTAID.Z ;  /* 0x00000000000d7919 */ /* 0x000ee20000002700 */
[----:B0-----:R-:W-:-:S06]  /*00f0*/  IADD3 R6, P0, PT, R1, UR4, RZ ;  /* 0x0000000401067c10 */ /* 0x001fcc000ff1e0ff */
[----:B------:R-:W5:Y:S01]  /*0100*/  LDC R17, c[0x0][0x370] ;  /* 0x0000dc00ff117b82 */ /* 0x000f620000000800 */
[----:B----4-:R-:W-:Y:S01]  /*0110*/  IMAD.U32 R4, RZ, RZ, UR6 ;  /* 0x00000006ff047e24 */ /* 0x010fe2000f8e00ff */
[----:B------:R-:W-:Y:S01]  /*0120*/  MOV R5, UR7 ;  /* 0x0000000700057c02 */ /* 0x000fe20008000f00 */
[----:B--2---:R-:W-:-:S05]  /*0130*/  IMAD.X R7, RZ, RZ, UR5, P0 ;  /* 0x00000005ff077e24 */ /* 0x004fca00080e06ff */
[----:B------:R-:W5:Y:S08]  /*0140*/  LDC R18, c[0x0][0x374] ;  /* 0x0000dd00ff127b82 */ /* 0x000f700000000800 */
[----:B------:R-:W5:Y:S01]  /*0150*/  LDC R19, c[0x0][0x378] ;  /* 0x0000de00ff137b82 */ /* 0x000f620000000800 */
[----:B-1----:R0:W-:Y:S07]  /*0160*/  STL.128 [R1], R8 ;  /* 0x0000000801007387 */ /* 0x0021ee0000100c00 */
[----:B------:R0:W1:Y:S01]  /*0170*/  LDC.64 R2, c[0x4][R0] ;  /* 0x0100000000027b82 */ /* 0x0000620000000a00 */
[----:B---3--:R0:W-:Y:S04]  /*0180*/  STL.128 [R1+0x10], R12 ;  /* 0x0000100c01007387 */ /* 0x0081e80000100c00 */
[----:B-----5:R0:W-:Y:S02]  /*0190*/  STL.128 [R1+0x20], R16 ;  /* 0x0000201001007387 */ /* 0x0201e40000100c00 */
[----:B------:R-:W-:-:S07]  /*01a0*/  LEPC R20, `(.L_x_0) ;  /* 0x000000001014794e */ /* 0x000fce0000000000 */
[----:B01----:R-:W-:Y:S05]  /*01b0*/  CALL.ABS.NOINC R2 ;  /* 0x0000000002007343 */ /* 0x003fea0003c00000 */
.L_x_0:
[----:B------:R-:W-:Y:S05]  /*01c0*/  EXIT ;  /* 0x000000000000794d */ /* 0x000fea0003800000 */
.L_x_1:
[----:B------:R-:W-:-:S00]  /*01d0*/  BRA `(.L_x_1) ;  /* 0xfffffffc00fc7947 */ /* 0x000fc0000383ffff */
[----:B------:R-:W-:-:S00]  /*01e0*/  NOP ;  /* 0x0000000000007918 */ /* 0x000fc00000000000 */
        /* <DEDUP_REMOVED lines=9> */
.L_x_2:


//--------------------- .nv.global.init           --------------------------
	.section	.nv.global.init,"aw",@progbits
.nv.global.init:
	.type		$str,@object
	.size		$str,(.L_0 - $str)
$str:
        /*0000*/ 	.byte	0x54, 0x68, 0x72, 0x65, 0x61, 0x64, 0x49, 0x64, 0x78, 0x3d, 0x28, 0x25, 0x64, 0x2c, 0x20, 0x25
        /*0010*/ 	.byte	0x64, 0x2c, 0x20, 0x25, 0x64, 0x29, 0x2c, 0x20, 0x62, 0x6c, 0x6f, 0x63, 0x6b, 0x49, 0x64, 0x78
        /*0020*/ 	.byte	0x3d, 0x28, 0x25, 0x64, 0x2c, 0x20, 0x25, 0x64, 0x2c, 0x20, 0x25, 0x64, 0x29, 0x2c, 0x20, 0x62
        /*0030*/ 	.byte	0x6c, 0x6f, 0x63, 0x6b, 0x44, 0x69, 0x6d, 0x3d, 0x28, 0x25, 0x64, 0x2c, 0x20, 0x25, 0x64, 0x2c
        /*0040*/ 	.byte	0x20, 0x25, 0x64, 0x29, 0x2c, 0x20, 0x67, 0x72, 0x69, 0x64, 0x44, 0x69, 0x6d, 0x3d, 0x28, 0x25
        /*0050*/ 	.byte	0x64, 0x2c, 0x20, 0x25, 0x64, 0x2c, 0x20, 0x25, 0x64, 0x29, 0x0a, 0x00
.L_0:


//--------------------- .nv.shared.reserved.0     --------------------------
	.section	.nv.shared.reserved.0,"aw",@nobits
	.weak		__nv_reservedSMEM_offset_0_alias
	.size		__nv_reservedSMEM_offset_0_alias, 0, 64
	.other		__nv_reservedSMEM_offset_0_alias,@"STO_CUDA_RESERVED_SHARED STV_DEFAULT"
__nv_reservedSMEM_offset_0_alias:
	.zero		0
	.zero		64


//--------------------- .nv.constant0._Z10checkIndexv --------------------------
	.section	.nv.constant0._Z10checkIndexv,"a",@progbits
	.sectionflags	@""
	.align	4
.nv.constant0._Z10checkIndexv:
	.zero		896


//--------------------- SYMBOLS --------------------------

	.type		.nv.reservedSmem.offset0,@object
	.size		.nv.reservedSmem.offset0,0x4
	.type		vprintf,@function
